//
// Generated by NVIDIA NVVM Compiler
//
// Compiler Build ID: CL-36424714
// Cuda compilation tools, release 13.0, V13.0.88
// Based on NVVM 20.0.0
//

.version 9.0
.target sm_100
.address_size 64

	// .globl	_Z3addPlS_S_Px

.visible .entry _Z3addPlS_S_Px(
	.param .u64 .ptr .align 1 _Z3addPlS_S_Px_param_0,
	.param .u64 .ptr .align 1 _Z3addPlS_S_Px_param_1,
	.param .u64 .ptr .align 1 _Z3addPlS_S_Px_param_2,
	.param .u64 .ptr .align 1 _Z3addPlS_S_Px_param_3
)
{
	.reg .b64 	%rd<21>;

	ld.param.u64 	%rd3, [_Z3addPlS_S_Px_param_0];
	ld.param.u64 	%rd4, [_Z3addPlS_S_Px_param_1];
	ld.param.u64 	%rd5, [_Z3addPlS_S_Px_param_2];
	ld.param.u64 	%rd6, [_Z3addPlS_S_Px_param_3];
	cvta.to.global.u64 	%rd7, %rd6;
	cvta.to.global.u64 	%rd8, %rd5;
	cvta.to.global.u64 	%rd9, %rd4;
	cvta.to.global.u64 	%rd10, %rd3;
	ld.global.u64 	%rd11, [%rd10];
	ld.global.u64 	%rd12, [%rd9];
	ld.global.u64 	%rd13, [%rd10+8];
	ld.global.u64 	%rd14, [%rd9+8];
	ld.global.u64 	%rd15, [%rd10+16];
	ld.global.u64 	%rd16, [%rd9+16];
	// begin inline asm
	mov.u64 	%rd1, %clock64;
	// end inline asm
	add.s64 	%rd17, %rd12, %rd11;
	add.s64 	%rd18, %rd14, %rd13;
	add.s64 	%rd19, %rd16, %rd15;
	// begin inline asm
	mov.u64 	%rd2, %clock64;
	// end inline asm
	st.global.u64 	[%rd8], %rd17;
	st.global.u64 	[%rd8+8], %rd18;
	st.global.u64 	[%rd8+16], %rd19;
	sub.s64 	%rd20, %rd2, %rd1;
	st.global.u64 	[%rd7], %rd20;
	ret;

}


// ===== COMPILED SASS (sm_100) =====

	.target	sm_100

	.elftype	@"ET_EXEC"


//--------------------- .note.nv.tkinfo           --------------------------
	.section	.note.nv.tkinfo,"",@"SHT_NOTE"
	.sectionflags	@"SHF_NOTE_NV_TKINFO"
	.tkinfo
        /*0018*/ 	.word	0x00000002
        /*0030*/ 	.string	""
        /*0030*/ 	.string	"ptxas"
        /*0030*/ 	.string	"Cuda compilation tools, release 13.0, V13.0.88"
        /*0030*/ 	.string	"Build cuda_13.0.r13.0/compiler.36424714_0"
        /*0030*/ 	.string	"-arch sm_100 -m 64 "



//--------------------- .note.nv.cuinfo           --------------------------
	.section	.note.nv.cuinfo,"",@"SHT_NOTE"
	.sectionflags	@"SHF_NOTE_NV_CUINFO"
        /*0018*/ 	.short	0x0002
        /*001a*/ 	.short	0x0064
        /*001c*/ 	.short	0x0082
	.zero		2


//--------------------- .nv.info                  --------------------------
	.section	.nv.info,"",@"SHT_CUDA_INFO"
	.align	4


	//----- nvinfo : EIATTR_REGCOUNT
	.align		4
        /*0000*/ 	.byte	0x04, 0x2f
        /*0002*/ 	.short	(.L_1 - .L_0)
	.align		4
.L_0:
        /*0004*/ 	.word	index@(_Z3addPlS_S_Px)
        /*0008*/ 	.word	0x00000016


	//----- nvinfo : EIATTR_FRAME_SIZE
	.align		4
.L_1:
        /*000c*/ 	.byte	0x04, 0x11
        /*000e*/ 	.short	(.L_3 - .L_2)
	.align		4
.L_2:
        /*0010*/ 	.word	index@(_Z3addPlS_S_Px)
        /*0014*/ 	.word	0x00000000


	//----- nvinfo : EIATTR_MIN_STACK_SIZE
	.align		4
.L_3:
        /*0018*/ 	.byte	0x04, 0x12
        /*001a*/ 	.short	(.L_5 - .L_4)
	.align		4
.L_4:
        /*001c*/ 	.word	index@(_Z3addPlS_S_Px)
        /*0020*/ 	.word	0x00000000
.L_5:


//--------------------- .nv.compat                --------------------------
	.section	.nv.compat,"",@"SHT_CUDA_COMPAT_INFO"
	.align	4
        /*0000*/ 	.byte	0x02, 0x09, 0x00, 0x00, 0x02, 0x02, 0x01, 0x00, 0x02, 0x05, 0x05, 0x00, 0x03, 0x07, 0x01, 0x01
        /*0010*/ 	.byte	0x02, 0x03, 0x00, 0x00, 0x02, 0x06, 0x01, 0x00, 0x04, 0x0b, 0x08, 0x00, 0x09, 0x00, 0x00, 0x00
        /*0020*/ 	.byte	0x00, 0x00, 0x00, 0x00


//--------------------- .nv.info._Z3addPlS_S_Px   --------------------------
	.section	.nv.info._Z3addPlS_S_Px,"",@"SHT_CUDA_INFO"
	.sectionflags	@""
	.align	4


	//----- nvinfo : EIATTR_CUDA_API_VERSION
	.align		4
        /*0000*/ 	.byte	0x04, 0x37
        /*0002*/ 	.short	(.L_7 - .L_6)
.L_6:
        /*0004*/ 	.word	0x00000082


	//----- nvinfo : EIATTR_KPARAM_INFO
	.align		4
.L_7:
        /*0008*/ 	.byte	0x04, 0x17
        /*000a*/ 	.short	(.L_9 - .L_8)
.L_8:
        /*000c*/ 	.word	0x00000000
        /*0010*/ 	.short	0x0003
        /*0012*/ 	.short	0x0018
        /*0014*/ 	.byte	0x00, 0xf5, 0x21, 0x00


	//----- nvinfo : EIATTR_KPARAM_INFO
	.align		4
.L_9:
        /*0018*/ 	.byte	0x04, 0x17
        /*001a*/ 	.short	(.L_11 - .L_10)
.L_10:
        /*001c*/ 	.word	0x00000000
        /*0020*/ 	.short	0x0002
        /*0022*/ 	.short	0x0010
        /*0024*/ 	.byte	0x00, 0xf5, 0x21, 0x00


	//----- nvinfo : EIATTR_KPARAM_INFO
	.align		4
.L_11:
        /*0028*/ 	.byte	0x04, 0x17
        /*002a*/ 	.short	(.L_13 - .L_12)
.L_12:
        /*002c*/ 	.word	0x00000000
        /*0030*/ 	.short	0x0001
        /*0032*/ 	.short	0x0008
        /*0034*/ 	.byte	0x00, 0xf5, 0x21, 0x00


	//----- nvinfo : EIATTR_KPARAM_INFO
	.align		4
.L_13:
        /*0038*/ 	.byte	0x04, 0x17
        /*003a*/ 	.short	(.L_15 - .L_14)
.L_14:
        /*003c*/ 	.word	0x00000000
        /*0040*/ 	.short	0x0000
        /*0042*/ 	.short	0x0000
        /*0044*/ 	.byte	0x00, 0xf5, 0x21, 0x00


	//----- nvinfo : EIATTR_SPARSE_MMA_MASK
	.align		4
.L_15:
        /*0048*/ 	.byte	0x03, 0x50
        /*004a*/ 	.short	0x0000


	//----- nvinfo : EIATTR_MAXREG_COUNT
	.align		4
        /*004c*/ 	.byte	0x03, 0x1b
        /*004e*/ 	.short	0x00ff


	//----- nvinfo : EIATTR_MERCURY_ISA_VERSION
	.align		4
        /*0050*/ 	.byte	0x03, 0x5f
        /*0052*/ 	.short	0x0101


	//----- nvinfo : EIATTR_VRC_CTA_INIT_COUNT
	.align		4
        /*0054*/ 	.byte	0x02, 0x4a
	.zero		1
	.zero		1


	//----- nvinfo : EIATTR_EXIT_INSTR_OFFSETS
	.align		4
        /*0058*/ 	.byte	0x04, 0x1c
        /*005a*/ 	.short	(.L_17 - .L_16)


	//   ....[0]....
.L_16:
        /*005c*/ 	.word	0x000001a0


	//----- nvinfo : EIATTR_CBANK_PARAM_SIZE
	.align		4
.L_17:
        /*0060*/ 	.byte	0x03, 0x19
        /*0062*/ 	.short	0x0020


	//----- nvinfo : EIATTR_PARAM_CBANK
	.align		4
        /*0064*/ 	.byte	0x04, 0x0a
        /*0066*/ 	.short	(.L_19 - .L_18)
	.align		4
.L_18:
        /*0068*/ 	.word	index@(.nv.constant0._Z3addPlS_S_Px)
        /*006c*/ 	.short	0x0380
        /*006e*/ 	.short	0x0020


	//----- nvinfo : EIATTR_SW_WAR
	.align		4
.L_19:
        /*0070*/ 	.byte	0x04, 0x36
        /*0072*/ 	.short	(.L_21 - .L_20)
.L_20:
        /*0074*/ 	.word	0x00000008
.L_21:


//--------------------- .nv.callgraph             --------------------------
	.section	.nv.callgraph,"",@"SHT_CUDA_CALLGRAPH"
	.align	4
	.sectionentsize	8
	.align		4
        /*0000*/ 	.word	0x00000000
	.align		4
        /*0004*/ 	.word	0xffffffff
	.align		4
        /*0008*/ 	.word	0x00000000
	.align		4
        /*000c*/ 	.word	0xfffffffe
	.align		4
        /*0010*/ 	.word	0x00000000
	.align		4
        /*0014*/ 	.word	0xfffffffd
	.align		4
        /*0018*/ 	.word	0x00000000
	.align		4
        /*001c*/ 	.word	0xfffffffc


//--------------------- .text._Z3addPlS_S_Px      --------------------------
	.section	.text._Z3addPlS_S_Px,"ax",@progbits
	.align	128
        .global         _Z3addPlS_S_Px
        .type           _Z3addPlS_S_Px,@function
        .size           _Z3addPlS_S_Px,(.L_x_1 - _Z3addPlS_S_Px)
        .other          _Z3addPlS_S_Px,@"STO_CUDA_ENTRY STV_DEFAULT"
_Z3addPlS_S_Px:
.text._Z3addPlS_S_Px:
[----:B------:R-:W-:Y:S08]  /*0000*/  LDC R1, c[0x0][0x37c] ;  /* 0x0000df00ff017b82 */ /* 0x000ff00000000800 */
[----:B------:R-:W0:Y:S01]  /*0010*/  LDC.64 R2, c[0x0][0x380] ;  /* 0x0000e000ff027b82 */ /* 0x000e220000000a00 */
[----:B------:R-:W0:Y:S07]  /*0020*/  LDCU.64 UR4, c[0x0][0x358] ;  /* 0x00006b00ff0477ac */ /* 0x000e2e0008000a00 */
[----:B------:R-:W1:Y:S01]  /*0030*/  LDC.64 R6, c[0x0][0x388] ;  /* 0x0000e200ff067b82 */ /* 0x000e620000000a00 */
[----:B0-----:R-:W2:Y:S04]  /*0040*/  LDG.E.64 R4, desc[UR4][R2.64] ;  /* 0x0000000402047981 */ /* 0x001ea8000c1e1b00 */
[----:B------:R-:W3:Y:S04]  /*0050*/  LDG.E.64 R10, desc[UR4][R2.64+0x8] ;  /* 0x00000804020a7981 */ /* 0x000ee8000c1e1b00 */
[----:B------:R-:W4:Y:S04]  /*0060*/  LDG.E.64 R14, desc[UR4][R2.64+0x10] ;  /* 0x00001004020e7981 */ /* 0x000f28000c1e1b00 */
[----:B-1----:R-:W2:Y:S04]  /*0070*/  LDG.E.64 R8, desc[UR4][R6.64] ;  /* 0x0000000406087981 */ /* 0x002ea8000c1e1b00 */
[----:B------:R-:W3:Y:S04]  /*0080*/  LDG.E.64 R12, desc[UR4][R6.64+0x8] ;  /* 0x00000804060c7981 */ /* 0x000ee8000c1e1b00 */
[----:B------:R0:W4:Y:S02]  /*0090*/  LDG.E.64 R16, desc[UR4][R6.64+0x10] ;  /* 0x0000100406107981 */ /* 0x000124000c1e1b00 */
[----:B0-----:R-:W-:-:S02]  /*00a0*/  CS2R R6, SR_CLOCKLO ;  /* 0x0000000000067805 */ /* 0x001fc40000015000 */
[----:B---3--:R-:W-:Y:S02]  /*00b0*/  IADD3 R10, P1, PT, R10, R12, RZ ;  /* 0x0000000c0a0a7210 */ /* 0x008fe40007f3e0ff */
[----:B--2---:R-:W-:Y:S02]  /*00c0*/  IADD3 R18, P0, PT, R4, R8, RZ ;  /* 0x0000000804127210 */ /* 0x004fe40007f1e0ff */
[----:B----4-:R-:W-:Y:S01]  /*00d0*/  IADD3 R12, P2, PT, R14, R16, RZ ;  /* 0x000000100e0c7210 */ /* 0x010fe20007f5e0ff */
[----:B------:R-:W-:Y:S02]  /*00e0*/  IMAD.X R11, R11, 0x1, R13, P1 ;  /* 0x000000010b0b7824 */ /* 0x000fe400008e060d */
[----:B------:R-:W-:Y:S02]  /*00f0*/  IMAD.X R19, R5, 0x1, R9, P0 ;  /* 0x0000000105137824 */ /* 0x000fe400000e0609 */
[----:B------:R-:W-:Y:S01]  /*0100*/  IMAD.X R13, R15, 0x1, R17, P2 ;  /* 0x000000010f0d7824 */ /* 0x000fe200010e0611 */
[----:B------:R-:W-:Y:S01]  /*0110*/  CS2R R8, SR_CLOCKLO ;  /* 0x0000000000087805 */ /* 0x000fe20000015000 */
[----:B------:R-:W0:Y:S05]  /*0120*/  LDC.64 R2, c[0x0][0x390] ;  /* 0x0000e400ff027b82 */ /* 0x000e2a0000000a00 */
[----:B------:R-:W-:-:S05]  /*0130*/  IADD3 R6, P0, PT, -R6, R8, RZ ;  /* 0x0000000806067210 */ /* 0x000fca0007f1e1ff */
[----:B------:R-:W-:Y:S01]  /*0140*/  IMAD.X R7, R9, 0x1, ~R7, P0 ;  /* 0x0000000109077824 */ /* 0x000fe200000e0e07 */
[----:B------:R-:W1:Y:S01]  /*0150*/  LDC.64 R4, c[0x0][0x398] ;  /* 0x0000e600ff047b82 */ /* 0x000e620000000a00 */
[----:B0-----:R-:W-:Y:S04]  /*0160*/  STG.E.64 desc[UR4][R2.64], R18 ;  /* 0x0000001202007986 */ /* 0x001fe8000c101b04 */
[----:B------:R-:W-:Y:S04]  /*0170*/  STG.E.64 desc[UR4][R2.64+0x8], R10 ;  /* 0x0000080a02007986 */ /* 0x000fe8000c101b04 */
[----:B------:R-:W-:Y:S04]  /*0180*/  STG.E.64 desc[UR4][R2.64+0x10], R12 ;  /* 0x0000100c02007986 */ /* 0x000fe8000c101b04 */
[----:B-1----:R-:W-:Y:S01]  /*0190*/  STG.E.64 desc[UR4][R4.64], R6 ;  /* 0x0000000604007986 */ /* 0x002fe2000c101b04 */
[----:B------:R-:W-:Y:S05]  /*01a0*/  EXIT ;  /* 0x000000000000794d */ /* 0x000fea0003800000 */
.L_x_0:
[----:B------:R-:W-:-:S00]  /*01b0*/  BRA `(.L_x_0) ;  /* 0xfffffffc00fc7947 */ /* 0x000fc0000383ffff */
[----:B------:R-:W-:-:S00]  /*01c0*/  NOP ;  /* 0x0000000000007918 */ /* 0x000fc00000000000 */
        /* <DEDUP_REMOVED lines=11> */
.L_x_1:


//--------------------- .nv.shared.reserved.0     --------------------------
	.section	.nv.shared.reserved.0,"aw",@nobits
	.weak		__nv_reservedSMEM_offset_0_alias
	.size		__nv_reservedSMEM_offset_0_alias, 0, 64
	.other		__nv_reservedSMEM_offset_0_alias,@"STO_CUDA_RESERVED_SHARED STV_DEFAULT"
__nv_reservedSMEM_offset_0_alias:
	.zero		0
	.zero		64


//--------------------- .nv.constant0._Z3addPlS_S_Px --------------------------
	.section	.nv.constant0._Z3addPlS_S_Px,"a",@progbits
	.sectionflags	@""
	.align	4
.nv.constant0._Z3addPlS_S_Px:
	.zero		928


//--------------------- SYMBOLS --------------------------

	.type		.nv.reservedSmem.offset0,@object
	.size		.nv.reservedSmem.offset0,0x4
